	.headerflags	@"EF_CUDA_TEXMODE_UNIFIED EF_CUDA_64BIT_ADDRESS EF_CUDA_ACCELERATORS EF_CUDA_SM90 EF_CUDA_VIRTUAL_SM(EF_CUDA_SM90)"
	.elftype	@"ET_EXEC"


//--------------------- .nv.info                  --------------------------
	.section	.nv.info,"",@"SHT_CUDA_INFO"
	.align	4


	//----- nvinfo : EIATTR_REGCOUNT
	.align		4
        /*0000*/ 	.byte	0x04, 0x2f
        /*0002*/ 	.short	(.L_1 - .L_0)
	.align		4
.L_0:
        /*0004*/ 	.word	index@(triton_poi_fused_convolution_29)
        /*0008*/ 	.word	0x0000000c


	//----- nvinfo : EIATTR_MIN_STACK_SIZE
	.align		4
.L_1:
        /*000c*/ 	.byte	0x04, 0x12
        /*000e*/ 	.short	(.L_3 - .L_2)
	.align		4
.L_2:
        /*0010*/ 	.word	index@(triton_poi_fused_convolution_29)
        /*0014*/ 	.word	0x00000000


	//----- nvinfo : EIATTR_FRAME_SIZE
	.align		4
.L_3:
        /*0018*/ 	.byte	0x04, 0x11
        /*001a*/ 	.short	(.L_5 - .L_4)
	.align		4
.L_4:
        /*001c*/ 	.word	index@(triton_poi_fused_convolution_29)
        /*0020*/ 	.word	0x00000000


	//----- nvinfo : EIATTR_MIN_STACK_SIZE
	.align		4
.L_5:
        /*0024*/ 	.byte	0x04, 0x12
        /*0026*/ 	.short	(.L_7 - .L_6)
	.align		4
.L_6:
        /*0028*/ 	.word	index@(triton_poi_fused_convolution_29)
        /*002c*/ 	.word	0x00000000
.L_7:


//--------------------- .nv.info.triton_poi_fused_convolution_29 --------------------------
	.section	.nv.info.triton_poi_fused_convolution_29,"",@"SHT_CUDA_INFO"
	.sectionflags	@""
	.align	4


	//----- nvinfo : EIATTR_CUDA_API_VERSION
	.align		4
        /*0000*/ 	.byte	0x04, 0x37
        /*0002*/ 	.short	(.L_9 - .L_8)
.L_8:
        /*0004*/ 	.word	0x0000007c


	//----- nvinfo : EIATTR_KPARAM_INFO
	.align		4
.L_9:
        /*0008*/ 	.byte	0x04, 0x17
        /*000a*/ 	.short	(.L_11 - .L_10)
.L_10:
        /*000c*/ 	.word	0x00000000
        /*0010*/ 	.short	0x0002
        /*0012*/ 	.short	0x0010
        /*0014*/ 	.byte	0x00, 0xf0, 0x11, 0x00


	//----- nvinfo : EIATTR_KPARAM_INFO
	.align		4
.L_11:
        /*0018*/ 	.byte	0x04, 0x17
        /*001a*/ 	.short	(.L_13 - .L_12)
.L_12:
        /*001c*/ 	.word	0x00000000
        /*0020*/ 	.short	0x0001
        /*0022*/ 	.short	0x0008
        /*0024*/ 	.byte	0x00, 0xf4, 0x21, 0x00


	//----- nvinfo : EIATTR_KPARAM_INFO
	.align		4
.L_13:
        /*0028*/ 	.byte	0x04, 0x17
        /*002a*/ 	.short	(.L_15 - .L_14)
.L_14:
        /*002c*/ 	.word	0x00000000
        /*0030*/ 	.short	0x0000
        /*0032*/ 	.short	0x0000
        /*0034*/ 	.byte	0x00, 0xf4, 0x21, 0x00


	//----- nvinfo : EIATTR_SPARSE_MMA_MASK
	.align		4
.L_15:
        /*0038*/ 	.byte	0x03, 0x50
        /*003a*/ 	.short	0x0000


	//----- nvinfo : EIATTR_MAXREG_COUNT
	.align		4
        /*003c*/ 	.byte	0x03, 0x1b
        /*003e*/ 	.short	0x00ff


	//----- nvinfo : EIATTR_EXIT_INSTR_OFFSETS
	.align		4
        /*0040*/ 	.byte	0x04, 0x1c
        /*0042*/ 	.short	(.L_17 - .L_16)


	//   ....[0]....
.L_16:
        /*0044*/ 	.word	0x000001b0


	//----- nvinfo : EIATTR_REQNTID
	.align		4
.L_17:
        /*0048*/ 	.byte	0x04, 0x10
        /*004a*/ 	.short	(.L_19 - .L_18)
.L_18:
        /*004c*/ 	.word	0x00000100
        /*0050*/ 	.word	0x00000001
        /*0054*/ 	.word	0x00000001


	//----- nvinfo : EIATTR_CBANK_PARAM_SIZE
	.align		4
.L_19:
        /*0058*/ 	.byte	0x03, 0x19
        /*005a*/ 	.short	0x0014


	//----- nvinfo : EIATTR_PARAM_CBANK
	.align		4
        /*005c*/ 	.byte	0x04, 0x0a
        /*005e*/ 	.short	(.L_21 - .L_20)
	.align		4
.L_20:
        /*0060*/ 	.word	index@(.nv.constant0.triton_poi_fused_convolution_29)
        /*0064*/ 	.short	0x0210
        /*0066*/ 	.short	0x0014


	//----- nvinfo : EIATTR_SW_WAR
	.align		4
.L_21:
        /*0068*/ 	.byte	0x04, 0x36
        /*006a*/ 	.short	(.L_23 - .L_22)
.L_22:
        /*006c*/ 	.word	0x00000008
.L_23:


//--------------------- .nv.callgraph             --------------------------
	.section	.nv.callgraph,"",@"SHT_CUDA_CALLGRAPH"
	.align	4
	.sectionentsize	8
	.align		4
        /*0000*/ 	.word	0x00000000
	.align		4
        /*0004*/ 	.word	0xffffffff
	.align		4
        /*0008*/ 	.word	0x00000000
	.align		4
        /*000c*/ 	.word	0xfffffffe
	.align		4
        /*0010*/ 	.word	0x00000000
	.align		4
        /*0014*/ 	.word	0xfffffffd
	.align		4
        /*0018*/ 	.word	0x00000000
	.align		4
        /*001c*/ 	.word	0xfffffffc


//--------------------- .text.triton_poi_fused_convolution_29 --------------------------
	.section	.text.triton_poi_fused_convolution_29,"ax",@progbits
	.align	128
        .global         triton_poi_fused_convolution_29
        .type           triton_poi_fused_convolution_29,@function
        .size           triton_poi_fused_convolution_29,(.L_x_1 - triton_poi_fused_convolution_29)
        .other          triton_poi_fused_convolution_29,@"STO_CUDA_ENTRY STV_DEFAULT"
triton_poi_fused_convolution_29:
.text.triton_poi_fused_convolution_29:
[----:B------:R-:W-:Y:S01]  /*0000*/  LDC R1, c[0x0][0x28] ;  /* 0x00000a00ff017b82 */ /* 0x000fe20000000800 */
[----:B------:R-:W1:Y:S01]  /*0010*/  S2R R0, SR_TID.X ;  /* 0x0000000000007919 */ /* 0x000e620000002100 */
[----:B------:R-:W-:Y:S01]  /*0020*/  ULDC.64 UR4, c[0x0][0x208] ;  /* 0x0000820000047ab9 */ /* 0x000fe20000000a00 */
[----:B------:R-:W2:Y:S01]  /*0030*/  S2R R7, SR_CTAID.X ;  /* 0x0000000000077919 */ /* 0x000ea20000002500 */
[----:B-1----:R-:W-:Y:S01]  /*0040*/  IMAD.SHL.U32 R0, R0, 0x2, RZ ;  /* 0x0000000200007824 */ /* 0x002fe200078e00ff */
[----:B--2---:R-:W-:-:S04]  /*0050*/  SHF.R.S32.HI R2, RZ, 0x16, R7 ;  /* 0x00000016ff027819 */ /* 0x004fc80000011407 */
[----:B------:R-:W-:Y:S02]  /*0060*/  LOP3.LUT R0, R0, 0x1fe, RZ, 0xc0, !PT ;  /* 0x000001fe00007812 */ /* 0x000fe400078ec0ff */
[----:B------:R-:W-:-:S03]  /*0070*/  SGXT R2, R2, 0x1 ;  /* 0x000000010202781a */ /* 0x000fc60000000200 */
[----:B------:R-:W-:-:S05]  /*0080*/  IMAD R7, R7, 0x200, R0 ;  /* 0x0000020007077824 */ /* 0x000fca00078e0200 */
[----:B------:R-:W-:-:S04]  /*0090*/  LEA.HI R2, R2, R7, RZ, 0x12 ;  /* 0x0000000702027211 */ /* 0x000fc800078f90ff */
[----:B------:R-:W-:-:S04]  /*00a0*/  SHF.R.S32.HI R0, RZ, 0x12, R2 ;  /* 0x00000012ff007819 */ /* 0x000fc80000011402 */
[----:B------:R-:W-:-:S04]  /*00b0*/  LOP3.LUT R3, R0, 0xffff, RZ, 0xc0, !PT ;  /* 0x0000ffff00037812 */ /* 0x000fc800078ec0ff */
[----:B------:R-:W-:Y:S02]  /*00c0*/  LEA.HI R4, R3, R0, RZ, 0x12 ;  /* 0x0000000003047211 */ /* 0x000fe400078f90ff */
[----:B------:R-:W1:Y:S02]  /*00d0*/  LDC.64 R2, c[0x0][0x210] ;  /* 0x00008400ff027b82 */ /* 0x000e640000000a00 */
[----:B------:R-:W-:-:S05]  /*00e0*/  LOP3.LUT R6, R4, 0xfffc, RZ, 0xc0, !PT ;  /* 0x0000fffc04067812 */ /* 0x000fca00078ec0ff */
[----:B------:R-:W-:Y:S01]  /*00f0*/  IMAD.MOV R6, RZ, RZ, -R6 ;  /* 0x000000ffff067224 */ /* 0x000fe200078e0a06 */
[----:B------:R-:W2:Y:S04]  /*0100*/  LDC.64 R4, c[0x0][0x218] ;  /* 0x00008600ff047b82 */ /* 0x000ea80000000a00 */
[----:B------:R-:W-:-:S05]  /*0110*/  PRMT R9, R6, 0x7710, RZ ;  /* 0x0000771006097816 */ /* 0x000fca00000000ff */
[----:B------:R-:W-:-:S05]  /*0120*/  IMAD.IADD R0, R0, 0x1, R9 ;  /* 0x0000000100007824 */ /* 0x000fca00078e0209 */
[----:B------:R-:W-:Y:S01]  /*0130*/  PRMT R9, R0, 0x9910, RZ ;  /* 0x0000991000097816 */ /* 0x000fe200000000ff */
[----:B-1----:R-:W-:-:S05]  /*0140*/  IMAD.WIDE R2, R7, 0x4, R2 ;  /* 0x0000000407027825 */ /* 0x002fca00078e0202 */
[----:B------:R-:W3:Y:S01]  /*0150*/  LDG.E.64 R6, desc[UR4][R2.64] ;  /* 0x0000000402067981 */ /* 0x000ee2000c1e1b00 */
[----:B--2---:R-:W-:-:S06]  /*0160*/  IMAD.WIDE R4, R9, 0x4, R4 ;  /* 0x0000000409047825 */ /* 0x004fcc00078e0204 */
[----:B------:R-:W3:Y:S02]  /*0170*/  LDG.E.EL R4, desc[UR4][R4.64] ;  /* 0x0000000404047981 */ /* 0x000ee4000c2e1900 */
[--C-:B---3--:R-:W-:Y:S01]  /*0180*/  FADD R6, R6, R4.reuse ;  /* 0x0000000406067221 */ /* 0x108fe20000000000 */
[----:B------:R-:W-:-:S05]  /*0190*/  FADD R7, R7, R4 ;  /* 0x0000000407077221 */ /* 0x000fca0000000000 */
[----:B------:R-:W-:Y:S01]  /*01a0*/  STG.E.64 desc[UR4][R2.64], R6 ;  /* 0x0000000602007986 */ /* 0x000fe2000c101b04 */
[----:B------:R-:W-:Y:S05]  /*01b0*/  EXIT ;  /* 0x000000000000794d */ /* 0x000fea0003800000 */
.L_x_0:
[----:B------:R-:W-:-:S00]  /*01c0*/  BRA `(.L_x_0) ;  /* 0xfffffffc00fc7947 */ /* 0x000fc0000383ffff */
[----:B------:R-:W-:-:S00]  /*01d0*/  NOP ;  /* 0x0000000000007918 */ /* 0x000fc00000000000 */
        /* <DEDUP_REMOVED lines=10> */
.L_x_1:


//--------------------- .nv.constant0.triton_poi_fused_convolution_29 --------------------------
	.section	.nv.constant0.triton_poi_fused_convolution_29,"a",@progbits
	.sectionflags	@""
	.align	4
.nv.constant0.triton_poi_fused_convolution_29:
	.zero		548
